	.headerflags	@"EF_CUDA_TEXMODE_UNIFIED EF_CUDA_64BIT_ADDRESS EF_CUDA_ACCELERATORS EF_CUDA_SM90 EF_CUDA_VIRTUAL_SM(EF_CUDA_SM90)"
	.elftype	@"ET_EXEC"


//--------------------- .nv.info                  --------------------------
	.section	.nv.info,"",@"SHT_CUDA_INFO"
	.align	4


	//----- nvinfo : EIATTR_REGCOUNT
	.align		4
        /*0000*/ 	.byte	0x04, 0x2f
        /*0002*/ 	.short	(.L_1 - .L_0)
	.align		4
.L_0:
        /*0004*/ 	.word	index@(triton_poi_fused_arange_bitwise_and_ge_lt_0)
        /*0008*/ 	.word	0x0000000f


	//----- nvinfo : EIATTR_MIN_STACK_SIZE
	.align		4
.L_1:
        /*000c*/ 	.byte	0x04, 0x12
        /*000e*/ 	.short	(.L_3 - .L_2)
	.align		4
.L_2:
        /*0010*/ 	.word	index@(triton_poi_fused_arange_bitwise_and_ge_lt_0)
        /*0014*/ 	.word	0x00000000


	//----- nvinfo : EIATTR_FRAME_SIZE
	.align		4
.L_3:
        /*0018*/ 	.byte	0x04, 0x11
        /*001a*/ 	.short	(.L_5 - .L_4)
	.align		4
.L_4:
        /*001c*/ 	.word	index@(triton_poi_fused_arange_bitwise_and_ge_lt_0)
        /*0020*/ 	.word	0x00000000


	//----- nvinfo : EIATTR_MIN_STACK_SIZE
	.align		4
.L_5:
        /*0024*/ 	.byte	0x04, 0x12
        /*0026*/ 	.short	(.L_7 - .L_6)
	.align		4
.L_6:
        /*0028*/ 	.word	index@(triton_poi_fused_arange_bitwise_and_ge_lt_0)
        /*002c*/ 	.word	0x00000000
.L_7:


//--------------------- .nv.info.triton_poi_fused_arange_bitwise_and_ge_lt_0 --------------------------
	.section	.nv.info.triton_poi_fused_arange_bitwise_and_ge_lt_0,"",@"SHT_CUDA_INFO"
	.sectionflags	@""
	.align	4


	//----- nvinfo : EIATTR_CUDA_API_VERSION
	.align		4
        /*0000*/ 	.byte	0x04, 0x37
        /*0002*/ 	.short	(.L_9 - .L_8)
.L_8:
        /*0004*/ 	.word	0x0000007c


	//----- nvinfo : EIATTR_KPARAM_INFO
	.align		4
.L_9:
        /*0008*/ 	.byte	0x04, 0x17
        /*000a*/ 	.short	(.L_11 - .L_10)
.L_10:
        /*000c*/ 	.word	0x00000000
        /*0010*/ 	.short	0x0003
        /*0012*/ 	.short	0x0018
        /*0014*/ 	.byte	0x00, 0xf0, 0x11, 0x00


	//----- nvinfo : EIATTR_KPARAM_INFO
	.align		4
.L_11:
        /*0018*/ 	.byte	0x04, 0x17
        /*001a*/ 	.short	(.L_13 - .L_12)
.L_12:
        /*001c*/ 	.word	0x00000000
        /*0020*/ 	.short	0x0002
        /*0022*/ 	.short	0x0010
        /*0024*/ 	.byte	0x00, 0xf4, 0x21, 0x00


	//----- nvinfo : EIATTR_KPARAM_INFO
	.align		4
.L_13:
        /*0028*/ 	.byte	0x04, 0x17
        /*002a*/ 	.short	(.L_15 - .L_14)
.L_14:
        /*002c*/ 	.word	0x00000000
        /*0030*/ 	.short	0x0001
        /*0032*/ 	.short	0x0008
        /*0034*/ 	.byte	0x00, 0xf4, 0x21, 0x00


	//----- nvinfo : EIATTR_KPARAM_INFO
	.align		4
.L_15:
        /*0038*/ 	.byte	0x04, 0x17
        /*003a*/ 	.short	(.L_17 - .L_16)
.L_16:
        /*003c*/ 	.word	0x00000000
        /*0040*/ 	.short	0x0000
        /*0042*/ 	.short	0x0000
        /*0044*/ 	.byte	0x00, 0xf4, 0x21, 0x00


	//----- nvinfo : EIATTR_SPARSE_MMA_MASK
	.align		4
.L_17:
        /*0048*/ 	.byte	0x03, 0x50
        /*004a*/ 	.short	0x0000


	//----- nvinfo : EIATTR_MAXREG_COUNT
	.align		4
        /*004c*/ 	.byte	0x03, 0x1b
        /*004e*/ 	.short	0x00ff


	//----- nvinfo : EIATTR_EXIT_INSTR_OFFSETS
	.align		4
        /*0050*/ 	.byte	0x04, 0x1c
        /*0052*/ 	.short	(.L_19 - .L_18)


	//   ....[0]....
.L_18:
        /*0054*/ 	.word	0x000001d0


	//   ....[1]....
        /*0058*/ 	.word	0x000001f0


	//----- nvinfo : EIATTR_REQNTID
	.align		4
.L_19:
        /*005c*/ 	.byte	0x04, 0x10
        /*005e*/ 	.short	(.L_21 - .L_20)
.L_20:
        /*0060*/ 	.word	0x00000020
        /*0064*/ 	.word	0x00000001
        /*0068*/ 	.word	0x00000001


	//----- nvinfo : EIATTR_CBANK_PARAM_SIZE
	.align		4
.L_21:
        /*006c*/ 	.byte	0x03, 0x19
        /*006e*/ 	.short	0x001c


	//----- nvinfo : EIATTR_PARAM_CBANK
	.align		4
        /*0070*/ 	.byte	0x04, 0x0a
        /*0072*/ 	.short	(.L_23 - .L_22)
	.align		4
.L_22:
        /*0074*/ 	.word	index@(.nv.constant0.triton_poi_fused_arange_bitwise_and_ge_lt_0)
        /*0078*/ 	.short	0x0210
        /*007a*/ 	.short	0x001c


	//----- nvinfo : EIATTR_SW_WAR
	.align		4
.L_23:
        /*007c*/ 	.byte	0x04, 0x36
        /*007e*/ 	.short	(.L_25 - .L_24)
.L_24:
        /*0080*/ 	.word	0x00000008
.L_25:


//--------------------- .nv.callgraph             --------------------------
	.section	.nv.callgraph,"",@"SHT_CUDA_CALLGRAPH"
	.align	4
	.sectionentsize	8
	.align		4
        /*0000*/ 	.word	0x00000000
	.align		4
        /*0004*/ 	.word	0xffffffff
	.align		4
        /*0008*/ 	.word	0x00000000
	.align		4
        /*000c*/ 	.word	0xfffffffe
	.align		4
        /*0010*/ 	.word	0x00000000
	.align		4
        /*0014*/ 	.word	0xfffffffd
	.align		4
        /*0018*/ 	.word	0x00000000
	.align		4
        /*001c*/ 	.word	0xfffffffc


//--------------------- .text.triton_poi_fused_arange_bitwise_and_ge_lt_0 --------------------------
	.section	.text.triton_poi_fused_arange_bitwise_and_ge_lt_0,"ax",@progbits
	.align	128
        .global         triton_poi_fused_arange_bitwise_and_ge_lt_0
        .type           triton_poi_fused_arange_bitwise_and_ge_lt_0,@function
        .size           triton_poi_fused_arange_bitwise_and_ge_lt_0,(.L_x_1 - triton_poi_fused_arange_bitwise_and_ge_lt_0)
        .other          triton_poi_fused_arange_bitwise_and_ge_lt_0,@"STO_CUDA_ENTRY STV_DEFAULT"
triton_poi_fused_arange_bitwise_and_ge_lt_0:
.text.triton_poi_fused_arange_bitwise_and_ge_lt_0:
[----:B------:R-:W0:Y:S02]  /*0000*/  LDC R1, c[0x0][0x28] ;  /* 0x00000a00ff017b82 */ /* 0x000e240000000800 */
[----:B------:R-:W1:Y:S01]  /*0010*/  LDC.64 R4, c[0x0][0x218] ;  /* 0x00008600ff047b82 */ /* 0x000e620000000a00 */
[----:B------:R-:W-:-:S07]  /*0020*/  ULDC.64 UR4, c[0x0][0x208] ;  /* 0x0000820000047ab9 */ /* 0x000fce0000000a00 */
[----:B------:R-:W2:Y:S01]  /*0030*/  LDC.64 R2, c[0x0][0x210] ;  /* 0x00008400ff027b82 */ /* 0x000ea20000000a00 */
[----:B------:R-:W-:Y:S01]  /*0040*/  IMAD.MOV.U32 R7, RZ, RZ, 0x40000000 ;  /* 0x40000000ff077424 */ /* 0x000fe200078e00ff */
[----:B------:R-:W3:Y:S01]  /*0050*/  S2R R12, SR_TID.X ;  /* 0x00000000000c7919 */ /* 0x000ee20000002100 */
[----:B------:R-:W-:Y:S01]  /*0060*/  ULDC.64 UR6, c[0x0][0x220] ;  /* 0x0000880000067ab9 */ /* 0x000fe20000000a00 */
[----:B-1----:R-:W4:Y:S04]  /*0070*/  LDG.E R4, desc[UR4][R4.64] ;  /* 0x0000000404047981 */ /* 0x002f28000c1e1900 */
[----:B--2---:R1:W2:Y:S01]  /*0080*/  LDG.E R2, desc[UR4][R2.64] ;  /* 0x0000000402027981 */ /* 0x0042a2000c1e1900 */
[----:B------:R-:W5:Y:S01]  /*0090*/  S2R R11, SR_CTAID.X ;  /* 0x00000000000b7919 */ /* 0x000f620000002500 */
[----:B---3--:R-:W-:-:S05]  /*00a0*/  LOP3.LUT R0, R12, 0x3, RZ, 0xc0, !PT ;  /* 0x000000030c007812 */ /* 0x008fca00078ec0ff */
[----:B-----5:R-:W-:-:S05]  /*00b0*/  IMAD R0, R11, 0x4, R0 ;  /* 0x000000040b007824 */ /* 0x020fca00078e0200 */
[----:B-1----:R-:W-:Y:S01]  /*00c0*/  I2FP.F32.S32 R3, R0 ;  /* 0x0000000000037245 */ /* 0x002fe20000201400 */
[C---:B----4-:R-:W-:Y:S01]  /*00d0*/  FFMA R7, R4.reuse, -R7, 4 ;  /* 0x4080000004077423 */ /* 0x050fe20000000807 */
[----:B------:R-:W-:-:S04]  /*00e0*/  FADD R10, R4, R4 ;  /* 0x00000004040a7221 */ /* 0x000fc80000000000 */
[----:B------:R-:W-:Y:S01]  /*00f0*/  F2I.S64.TRUNC R8, R10 ;  /* 0x0000000a00087311 */ /* 0x000fe2000020d900 */
[----:B--2---:R-:W-:Y:S01]  /*0100*/  FMUL R7, R2, R7 ;  /* 0x0000000702077220 */ /* 0x004fe20000400000 */
[----:B------:R-:W-:-:S06]  /*0110*/  IADD3 R2, P2, R0, UR6, RZ ;  /* 0x0000000600027c10 */ /* 0x000fcc000ff5e0ff */
[----:B------:R-:W1:Y:S02]  /*0120*/  F2I.S64.TRUNC R6, R7 ;  /* 0x0000000700067311 */ /* 0x000e64000020d900 */
[----:B-1----:R-:W-:-:S06]  /*0130*/  IADD3 R8, P0, R6, R8, RZ ;  /* 0x0000000806087210 */ /* 0x002fcc0007f1e0ff */
[----:B------:R-:W-:Y:S01]  /*0140*/  I2F.S64 R6, R6 ;  /* 0x0000000600067312 */ /* 0x000fe20000301400 */
[----:B------:R-:W-:Y:S01]  /*0150*/  IMAD.X R9, R7, 0x1, R9, P0 ;  /* 0x0000000107097824 */ /* 0x000fe200000e0609 */
[----:B------:R-:W-:-:S06]  /*0160*/  LOP3.LUT P0, RZ, R12, 0x1c, RZ, 0xc0, !PT ;  /* 0x0000001c0cff7812 */ /* 0x000fcc000780c0ff */
[----:B------:R-:W1:Y:S01]  /*0170*/  I2F.S64 R8, R8 ;  /* 0x0000000800087312 */ /* 0x000e620000301400 */
[----:B------:R-:W-:Y:S02]  /*0180*/  ISETP.LT.AND P0, PT, R0, 0x4, !P0 ;  /* 0x000000040000780c */ /* 0x000fe40004701270 */
[----:B-1----:R-:W-:-:S04]  /*0190*/  FSETP.GEU.AND P1, PT, R3, R8, PT ;  /* 0x000000080300720b */ /* 0x002fc80003f2e000 */
[----:B------:R-:W-:Y:S02]  /*01a0*/  FSETP.GE.AND P1, PT, R3, R6, !P1 ;  /* 0x000000060300720b */ /* 0x000fe40004f26000 */
[----:B------:R-:W-:Y:S02]  /*01b0*/  LEA.HI.X.SX32 R3, R0, UR7, 0x1, P2 ;  /* 0x0000000700037c11 */ /* 0x000fe400090f0eff */
[----:B------:R-:W-:-:S03]  /*01c0*/  SEL R5, RZ, 0x1, !P1 ;  /* 0x00000001ff057807 */ /* 0x000fc60004800000 */
[----:B------:R-:W-:Y:S06]  /*01d0*/  @!P0 EXIT ;  /* 0x000000000000894d */ /* 0x000fec0003800000 */
[----:B------:R-:W-:Y:S01]  /*01e0*/  STG.E.U8 desc[UR4][R2.64], R5 ;  /* 0x0000000502007986 */ /* 0x000fe2000c101104 */
[----:B------:R-:W-:Y:S05]  /*01f0*/  EXIT ;  /* 0x000000000000794d */ /* 0x000fea0003800000 */
.L_x_0:
[----:B------:R-:W-:-:S00]  /*0200*/  BRA `(.L_x_0) ;  /* 0xfffffffc00fc7947 */ /* 0x000fc0000383ffff */
[----:B------:R-:W-:-:S00]  /*0210*/  NOP ;  /* 0x0000000000007918 */ /* 0x000fc00000000000 */
        /* <DEDUP_REMOVED lines=14> */
.L_x_1:


//--------------------- .nv.constant0.triton_poi_fused_arange_bitwise_and_ge_lt_0 --------------------------
	.section	.nv.constant0.triton_poi_fused_arange_bitwise_and_ge_lt_0,"a",@progbits
	.sectionflags	@""
	.align	4
.nv.constant0.triton_poi_fused_arange_bitwise_and_ge_lt_0:
	.zero		556
